//
// Generated by NVIDIA NVVM Compiler
//
// Compiler Build ID: CL-36424714
// Cuda compilation tools, release 13.0, V13.0.88
// Based on NVVM 20.0.0
//

.version 9.0
.target sm_100
.address_size 64

	// .globl	_Z12hello_kernelv
.extern .func  (.param .b32 func_retval0) vprintf
(
	.param .b64 vprintf_param_0,
	.param .b64 vprintf_param_1
)
;
.global .align 1 .b8 $str[26] = {72, 101, 108, 108, 111, 32, 102, 114, 111, 109, 32, 67, 85, 68, 65, 32, 107, 101, 114, 110, 101, 108, 33, 92, 110};

.visible .entry _Z12hello_kernelv()
{
	.reg .b32 	%r<3>;
	.reg .b64 	%rd<3>;

	mov.u64 	%rd1, $str;
	cvta.global.u64 	%rd2, %rd1;
	{ // callseq 0, 0
	.param .b64 param0;
	st.param.b64 	[param0], %rd2;
	.param .b64 param1;
	st.param.b64 	[param1], 0;
	.param .b32 retval0;
	call.uni (retval0), 
	vprintf, 
	(
	param0, 
	param1
	);
	ld.param.b32 	%r1, [retval0];
	} // callseq 0
	ret;

}


// ===== COMPILED SASS (sm_100) =====

	.target	sm_100

	.elftype	@"ET_EXEC"


//--------------------- .note.nv.tkinfo           --------------------------
	.section	.note.nv.tkinfo,"",@"SHT_NOTE"
	.sectionflags	@"SHF_NOTE_NV_TKINFO"
	.tkinfo
        /*0018*/ 	.word	0x00000002
        /*0030*/ 	.string	""
        /*0030*/ 	.string	"ptxas"
        /*0030*/ 	.string	"Cuda compilation tools, release 13.0, V13.0.88"
        /*0030*/ 	.string	"Build cuda_13.0.r13.0/compiler.36424714_0"
        /*0030*/ 	.string	"-arch sm_100 -m 64 "



//--------------------- .note.nv.cuinfo           --------------------------
	.section	.note.nv.cuinfo,"",@"SHT_NOTE"
	.sectionflags	@"SHF_NOTE_NV_CUINFO"
        /*0018*/ 	.short	0x0002
        /*001a*/ 	.short	0x0064
        /*001c*/ 	.short	0x0082
	.zero		2


//--------------------- .nv.info                  --------------------------
	.section	.nv.info,"",@"SHT_CUDA_INFO"
	.align	4


	//----- nvinfo : EIATTR_REGCOUNT
	.align		4
        /*0000*/ 	.byte	0x04, 0x2f
        /*0002*/ 	.short	(.L_2 - .L_1)
	.align		4
.L_1:
        /*0004*/ 	.word	index@(_Z12hello_kernelv)
        /*0008*/ 	.word	0x00000018


	//----- nvinfo : EIATTR_FRAME_SIZE
	.align		4
.L_2:
        /*000c*/ 	.byte	0x04, 0x11
        /*000e*/ 	.short	(.L_4 - .L_3)
	.align		4
.L_3:
        /*0010*/ 	.word	index@(_Z12hello_kernelv)
        /*0014*/ 	.word	0x00000000


	//----- nvinfo : EIATTR_MIN_STACK_SIZE
	.align		4
.L_4:
        /*0018*/ 	.byte	0x04, 0x12
        /*001a*/ 	.short	(.L_6 - .L_5)
	.align		4
.L_5:
        /*001c*/ 	.word	index@(_Z12hello_kernelv)
        /*0020*/ 	.word	0x00000000
.L_6:


//--------------------- .nv.compat                --------------------------
	.section	.nv.compat,"",@"SHT_CUDA_COMPAT_INFO"
	.align	4
        /*0000*/ 	.byte	0x02, 0x09, 0x00, 0x00, 0x02, 0x02, 0x01, 0x00, 0x02, 0x05, 0x05, 0x00, 0x03, 0x07, 0x01, 0x01
        /*0010*/ 	.byte	0x02, 0x03, 0x00, 0x00, 0x02, 0x06, 0x01, 0x00, 0x04, 0x0b, 0x08, 0x00, 0x09, 0x00, 0x00, 0x00
        /*0020*/ 	.byte	0x00, 0x00, 0x00, 0x00


//--------------------- .nv.info._Z12hello_kernelv --------------------------
	.section	.nv.info._Z12hello_kernelv,"",@"SHT_CUDA_INFO"
	.sectionflags	@""
	.align	4


	//----- nvinfo : EIATTR_CUDA_API_VERSION
	.align		4
        /*0000*/ 	.byte	0x04, 0x37
        /*0002*/ 	.short	(.L_8 - .L_7)
.L_7:
        /*0004*/ 	.word	0x00000082


	//----- nvinfo : EIATTR_SPARSE_MMA_MASK
	.align		4
.L_8:
        /*0008*/ 	.byte	0x03, 0x50
        /*000a*/ 	.short	0x0000


	//----- nvinfo : EIATTR_MAXREG_COUNT
	.align		4
        /*000c*/ 	.byte	0x03, 0x1b
        /*000e*/ 	.short	0x00ff


	//----- nvinfo : EIATTR_EXTERNS
	.align		4
        /*0010*/ 	.byte	0x04, 0x0f
        /*0012*/ 	.short	(.L_10 - .L_9)


	//   ....[0]....
	.align		4
.L_9:
        /*0014*/ 	.word	index@(vprintf)


	//----- nvinfo : EIATTR_MERCURY_ISA_VERSION
	.align		4
.L_10:
        /*0018*/ 	.byte	0x03, 0x5f
        /*001a*/ 	.short	0x0101


	//----- nvinfo : EIATTR_VRC_CTA_INIT_COUNT
	.align		4
        /*001c*/ 	.byte	0x02, 0x4a
	.zero		1
	.zero		1


	//----- nvinfo : EIATTR_SYSCALL_OFFSETS
	.align		4
        /*0020*/ 	.byte	0x04, 0x46
        /*0022*/ 	.short	(.L_12 - .L_11)


	//   ....[0]....
.L_11:
        /*0024*/ 	.word	0x00000080


	//----- nvinfo : EIATTR_EXIT_INSTR_OFFSETS
	.align		4
.L_12:
        /*0028*/ 	.byte	0x04, 0x1c
        /*002a*/ 	.short	(.L_14 - .L_13)


	//   ....[0]....
.L_13:
        /*002c*/ 	.word	0x00000090


	//----- nvinfo : EIATTR_SW_WAR
	.align		4
.L_14:
        /*0030*/ 	.byte	0x04, 0x36
        /*0032*/ 	.short	(.L_16 - .L_15)
.L_15:
        /*0034*/ 	.word	0x00000008
.L_16:


//--------------------- .nv.callgraph             --------------------------
	.section	.nv.callgraph,"",@"SHT_CUDA_CALLGRAPH"
	.align	4
	.sectionentsize	8
	.align		4
        /*0000*/ 	.word	0x00000000
	.align		4
        /*0004*/ 	.word	0xffffffff
	.align		4
        /*0008*/ 	.word	index@(_Z12hello_kernelv)
	.align		4
        /*000c*/ 	.word	index@(vprintf)
	.align		4
        /*0010*/ 	.word	0x00000000
	.align		4
        /*0014*/ 	.word	0xfffffffe
	.align		4
        /*0018*/ 	.word	0x00000000
	.align		4
        /*001c*/ 	.word	0xfffffffd
	.align		4
        /*0020*/ 	.word	0x00000000
	.align		4
        /*0024*/ 	.word	0xfffffffc


//--------------------- .nv.constant4             --------------------------
	.section	.nv.constant4,"a",@progbits
	.align	8
	.align		8
.nv.constant4:
        /*0000*/ 	.dword	vprintf
	.align		8
        /*0008*/ 	.dword	$str


//--------------------- .text._Z12hello_kernelv   --------------------------
	.section	.text._Z12hello_kernelv,"ax",@progbits
	.align	128
        .global         _Z12hello_kernelv
        .type           _Z12hello_kernelv,@function
        .size           _Z12hello_kernelv,(.L_x_2 - _Z12hello_kernelv)
        .other          _Z12hello_kernelv,@"STO_CUDA_ENTRY STV_DEFAULT"
_Z12hello_kernelv:
.text._Z12hello_kernelv:
[----:B------:R-:W0:Y:S01]  /*0000*/  LDC R1, c[0x0][0x37c] ;  /* 0x0000df00ff017b82 */ /* 0x000e220000000800 */
[----:B------:R-:W-:Y:S01]  /*0010*/  MOV R0, 0x0 ;  /* 0x0000000000007802 */ /* 0x000fe20000000f00 */
[----:B------:R-:W1:Y:S01]  /*0020*/  LDCU.64 UR4, c[0x4][0x8] ;  /* 0x01000100ff0477ac */ /* 0x000e620008000a00 */
[----:B------:R-:W-:-:S05]  /*0030*/  CS2R R6, SRZ ;  /* 0x0000000000067805 */ /* 0x000fca000001ff00 */
[----:B------:R2:W3:Y:S01]  /*0040*/  LDC.64 R2, c[0x4][R0] ;  /* 0x0100000000027b82 */ /* 0x0004e20000000a00 */
[----:B-1----:R-:W-:Y:S02]  /*0050*/  IMAD.U32 R4, RZ, RZ, UR4 ;  /* 0x00000004ff047e24 */ /* 0x002fe4000f8e00ff */
[----:B--2---:R-:W-:-:S07]  /*0060*/  IMAD.U32 R5, RZ, RZ, UR5 ;  /* 0x00000005ff057e24 */ /* 0x004fce000f8e00ff */
[----:B------:R-:W-:-:S07]  /*0070*/  LEPC R20, `(.L_x_0) ;  /* 0x000000001014794e */ /* 0x000fce0000000000 */
[----:B0--3--:R-:W-:Y:S05]  /*0080*/  CALL.ABS.NOINC R2 ;  /* 0x0000000002007343 */ /* 0x009fea0003c00000 */
.L_x_0:
[----:B------:R-:W-:Y:S05]  /*0090*/  EXIT ;  /* 0x000000000000794d */ /* 0x000fea0003800000 */
.L_x_1:
[----:B------:R-:W-:-:S00]  /*00a0*/  BRA `(.L_x_1) ;  /* 0xfffffffc00fc7947 */ /* 0x000fc0000383ffff */
[----:B------:R-:W-:-:S00]  /*00b0*/  NOP ;  /* 0x0000000000007918 */ /* 0x000fc00000000000 */
        /* <DEDUP_REMOVED lines=12> */
.L_x_2:


//--------------------- .nv.global.init           --------------------------
	.section	.nv.global.init,"aw",@progbits
.nv.global.init:
	.type		$str,@object
	.size		$str,(.L_0 - $str)
$str:
        /*0000*/ 	.byte	0x48, 0x65, 0x6c, 0x6c, 0x6f, 0x20, 0x66, 0x72, 0x6f, 0x6d, 0x20, 0x43, 0x55, 0x44, 0x41, 0x20
        /*0010*/ 	.byte	0x6b, 0x65, 0x72, 0x6e, 0x65, 0x6c, 0x21, 0x5c, 0x6e, 0x00
.L_0:


//--------------------- .nv.shared.reserved.0     --------------------------
	.section	.nv.shared.reserved.0,"aw",@nobits
	.weak		__nv_reservedSMEM_offset_0_alias
	.size		__nv_reservedSMEM_offset_0_alias, 0, 64
	.other		__nv_reservedSMEM_offset_0_alias,@"STO_CUDA_RESERVED_SHARED STV_DEFAULT"
__nv_reservedSMEM_offset_0_alias:
	.zero		0
	.zero		64


//--------------------- .nv.constant0._Z12hello_kernelv --------------------------
	.section	.nv.constant0._Z12hello_kernelv,"a",@progbits
	.sectionflags	@""
	.align	4
.nv.constant0._Z12hello_kernelv:
	.zero		896


//--------------------- SYMBOLS --------------------------

	.type		.nv.reservedSmem.offset0,@object
	.size		.nv.reservedSmem.offset0,0x4
	.type		vprintf,@function
